	.headerflags	@"EF_CUDA_TEXMODE_UNIFIED EF_CUDA_64BIT_ADDRESS EF_CUDA_ACCELERATORS EF_CUDA_SM90 EF_CUDA_VIRTUAL_SM(EF_CUDA_SM90)"
	.elftype	@"ET_EXEC"


//--------------------- .nv.info                  --------------------------
	.section	.nv.info,"",@"SHT_CUDA_INFO"
	.align	4


	//----- nvinfo : EIATTR_REGCOUNT
	.align		4
        /*0000*/ 	.byte	0x04, 0x2f
        /*0002*/ 	.short	(.L_1 - .L_0)
	.align		4
.L_0:
        /*0004*/ 	.word	index@(triton_poi_fused_max_pool2d_with_indices_0)
        /*0008*/ 	.word	0x0000000e


	//----- nvinfo : EIATTR_MIN_STACK_SIZE
	.align		4
.L_1:
        /*000c*/ 	.byte	0x04, 0x12
        /*000e*/ 	.short	(.L_3 - .L_2)
	.align		4
.L_2:
        /*0010*/ 	.word	index@(triton_poi_fused_max_pool2d_with_indices_0)
        /*0014*/ 	.word	0x00000000


	//----- nvinfo : EIATTR_FRAME_SIZE
	.align		4
.L_3:
        /*0018*/ 	.byte	0x04, 0x11
        /*001a*/ 	.short	(.L_5 - .L_4)
	.align		4
.L_4:
        /*001c*/ 	.word	index@(triton_poi_fused_max_pool2d_with_indices_0)
        /*0020*/ 	.word	0x00000000


	//----- nvinfo : EIATTR_MIN_STACK_SIZE
	.align		4
.L_5:
        /*0024*/ 	.byte	0x04, 0x12
        /*0026*/ 	.short	(.L_7 - .L_6)
	.align		4
.L_6:
        /*0028*/ 	.word	index@(triton_poi_fused_max_pool2d_with_indices_0)
        /*002c*/ 	.word	0x00000000
.L_7:


//--------------------- .nv.info.triton_poi_fused_max_pool2d_with_indices_0 --------------------------
	.section	.nv.info.triton_poi_fused_max_pool2d_with_indices_0,"",@"SHT_CUDA_INFO"
	.sectionflags	@""
	.align	4


	//----- nvinfo : EIATTR_CUDA_API_VERSION
	.align		4
        /*0000*/ 	.byte	0x04, 0x37
        /*0002*/ 	.short	(.L_9 - .L_8)
.L_8:
        /*0004*/ 	.word	0x0000007c


	//----- nvinfo : EIATTR_KPARAM_INFO
	.align		4
.L_9:
        /*0008*/ 	.byte	0x04, 0x17
        /*000a*/ 	.short	(.L_11 - .L_10)
.L_10:
        /*000c*/ 	.word	0x00000000
        /*0010*/ 	.short	0x0002
        /*0012*/ 	.short	0x0010
        /*0014*/ 	.byte	0x00, 0xf0, 0x11, 0x00


	//----- nvinfo : EIATTR_KPARAM_INFO
	.align		4
.L_11:
        /*0018*/ 	.byte	0x04, 0x17
        /*001a*/ 	.short	(.L_13 - .L_12)
.L_12:
        /*001c*/ 	.word	0x00000000
        /*0020*/ 	.short	0x0001
        /*0022*/ 	.short	0x0008
        /*0024*/ 	.byte	0x00, 0xf4, 0x21, 0x00


	//----- nvinfo : EIATTR_KPARAM_INFO
	.align		4
.L_13:
        /*0028*/ 	.byte	0x04, 0x17
        /*002a*/ 	.short	(.L_15 - .L_14)
.L_14:
        /*002c*/ 	.word	0x00000000
        /*0030*/ 	.short	0x0000
        /*0032*/ 	.short	0x0000
        /*0034*/ 	.byte	0x00, 0xf4, 0x21, 0x00


	//----- nvinfo : EIATTR_SPARSE_MMA_MASK
	.align		4
.L_15:
        /*0038*/ 	.byte	0x03, 0x50
        /*003a*/ 	.short	0x0000


	//----- nvinfo : EIATTR_MAXREG_COUNT
	.align		4
        /*003c*/ 	.byte	0x03, 0x1b
        /*003e*/ 	.short	0x00ff


	//----- nvinfo : EIATTR_EXIT_INSTR_OFFSETS
	.align		4
        /*0040*/ 	.byte	0x04, 0x1c
        /*0042*/ 	.short	(.L_17 - .L_16)


	//   ....[0]....
.L_16:
        /*0044*/ 	.word	0x000001f0


	//   ....[1]....
        /*0048*/ 	.word	0x00000210


	//----- nvinfo : EIATTR_REQNTID
	.align		4
.L_17:
        /*004c*/ 	.byte	0x04, 0x10
        /*004e*/ 	.short	(.L_19 - .L_18)
.L_18:
        /*0050*/ 	.word	0x00000020
        /*0054*/ 	.word	0x00000001
        /*0058*/ 	.word	0x00000001


	//----- nvinfo : EIATTR_CBANK_PARAM_SIZE
	.align		4
.L_19:
        /*005c*/ 	.byte	0x03, 0x19
        /*005e*/ 	.short	0x0014


	//----- nvinfo : EIATTR_PARAM_CBANK
	.align		4
        /*0060*/ 	.byte	0x04, 0x0a
        /*0062*/ 	.short	(.L_21 - .L_20)
	.align		4
.L_20:
        /*0064*/ 	.word	index@(.nv.constant0.triton_poi_fused_max_pool2d_with_indices_0)
        /*0068*/ 	.short	0x0210
        /*006a*/ 	.short	0x0014


	//----- nvinfo : EIATTR_SW_WAR
	.align		4
.L_21:
        /*006c*/ 	.byte	0x04, 0x36
        /*006e*/ 	.short	(.L_23 - .L_22)
.L_22:
        /*0070*/ 	.word	0x00000008
.L_23:


//--------------------- .nv.callgraph             --------------------------
	.section	.nv.callgraph,"",@"SHT_CUDA_CALLGRAPH"
	.align	4
	.sectionentsize	8
	.align		4
        /*0000*/ 	.word	0x00000000
	.align		4
        /*0004*/ 	.word	0xffffffff
	.align		4
        /*0008*/ 	.word	0x00000000
	.align		4
        /*000c*/ 	.word	0xfffffffe
	.align		4
        /*0010*/ 	.word	0x00000000
	.align		4
        /*0014*/ 	.word	0xfffffffd
	.align		4
        /*0018*/ 	.word	0x00000000
	.align		4
        /*001c*/ 	.word	0xfffffffc


//--------------------- .text.triton_poi_fused_max_pool2d_with_indices_0 --------------------------
	.section	.text.triton_poi_fused_max_pool2d_with_indices_0,"ax",@progbits
	.align	128
        .global         triton_poi_fused_max_pool2d_with_indices_0
        .type           triton_poi_fused_max_pool2d_with_indices_0,@function
        .size           triton_poi_fused_max_pool2d_with_indices_0,(.L_x_1 - triton_poi_fused_max_pool2d_with_indices_0)
        .other          triton_poi_fused_max_pool2d_with_indices_0,@"STO_CUDA_ENTRY STV_DEFAULT"
triton_poi_fused_max_pool2d_with_indices_0:
.text.triton_poi_fused_max_pool2d_with_indices_0:
[----:B------:R-:W0:Y:S02]  /*0000*/  LDC R1, c[0x0][0x28] ;  /* 0x00000a00ff017b82 */ /* 0x000e240000000800 */
[----:B------:R-:W1:Y:S01]  /*0010*/  S2R R8, SR_TID.X ;  /* 0x0000000000087919 */ /* 0x000e620000002100 */
[----:B------:R-:W2:Y:S01]  /*0020*/  LDC.64 R2, c[0x0][0x210] ;  /* 0x00008400ff027b82 */ /* 0x000ea20000000a00 */
[----:B------:R-:W-:Y:S01]  /*0030*/  IMAD.MOV.U32 R11, RZ, RZ, RZ ;  /* 0x000000ffff0b7224 */ /* 0x000fe200078e00ff */
[----:B------:R-:W-:Y:S01]  /*0040*/  ULDC.64 UR4, c[0x0][0x208] ;  /* 0x0000820000047ab9 */ /* 0x000fe20000000a00 */
[----:B------:R-:W3:Y:S01]  /*0050*/  S2R R7, SR_CTAID.X ;  /* 0x0000000000077919 */ /* 0x000ee20000002500 */
[----:B-1----:R-:W-:-:S05]  /*0060*/  LOP3.LUT R0, R8, 0x3, RZ, 0xc0, !PT ;  /* 0x0000000308007812 */ /* 0x002fca00078ec0ff */
[----:B---3--:R-:W-:Y:S02]  /*0070*/  IMAD R7, R7, 0x4, R0 ;  /* 0x0000000407077824 */ /* 0x008fe400078e0200 */
[----:B------:R-:W-:Y:S02]  /*0080*/  IMAD.MOV.U32 R0, RZ, RZ, RZ ;  /* 0x000000ffff007224 */ /* 0x000fe400078e00ff */
[C---:B------:R-:W-:Y:S01]  /*0090*/  IMAD.SHL.U32 R5, R7.reuse, 0x4, RZ ;  /* 0x0000000407057824 */ /* 0x040fe200078e00ff */
[----:B------:R-:W-:-:S03]  /*00a0*/  ISETP.GE.AND P0, PT, R7, 0x4, PT ;  /* 0x000000040700780c */ /* 0x000fc60003f06270 */
[----:B--2---:R-:W-:Y:S02]  /*00b0*/  IMAD.WIDE R2, R5, 0x4, R2 ;  /* 0x0000000405027825 */ /* 0x004fe400078e0202 */
[----:B------:R-:W1:Y:S02]  /*00c0*/  LDC.64 R4, c[0x0][0x218] ;  /* 0x00008600ff047b82 */ /* 0x000e640000000a00 */
[----:B------:R-:W-:-:S06]  /*00d0*/  IMAD.MOV.U32 R6, RZ, RZ, RZ ;  /* 0x000000ffff067224 */ /* 0x000fcc00078e00ff */
[----:B------:R-:W2:Y:S04]  /*00e0*/  @!P0 LDG.E.EL R0, desc[UR4][R2.64] ;  /* 0x0000000402008981 */ /* 0x000ea8000c2e1900 */
[----:B------:R-:W2:Y:S01]  /*00f0*/  @!P0 LDG.E.EL R11, desc[UR4][R2.64+0x4] ;  /* 0x00000404020b8981 */ /* 0x000ea2000c2e1900 */
[----:B------:R-:W-:-:S03]  /*0100*/  IMAD.MOV.U32 R9, RZ, RZ, RZ ;  /* 0x000000ffff097224 */ /* 0x000fc600078e00ff */
[----:B------:R-:W3:Y:S04]  /*0110*/  @!P0 LDG.E.EL R6, desc[UR4][R2.64+0x8] ;  /* 0x0000080402068981 */ /* 0x000ee8000c2e1900 */
[----:B------:R1:W4:Y:S02]  /*0120*/  @!P0 LDG.E.EL R9, desc[UR4][R2.64+0xc] ;  /* 0x00000c0402098981 */ /* 0x000324000c2e1900 */
[----:B-1----:R-:W-:Y:S01]  /*0130*/  IMAD.WIDE R2, R7, 0x4, R4 ;  /* 0x0000000407027825 */ /* 0x002fe200078e0204 */
[C---:B--2---:R-:W-:Y:S02]  /*0140*/  FSETP.GT.AND P0, PT, R11.reuse, R0, PT ;  /* 0x000000000b00720b */ /* 0x044fe40003f04000 */
[----:B------:R-:W-:Y:S02]  /*0150*/  FSETP.NAN.AND P2, PT, R11, R11, PT ;  /* 0x0000000b0b00720b */ /* 0x000fe40003f48000 */
[----:B---3--:R-:W-:-:S09]  /*0160*/  FSETP.NAN.AND P1, PT, R6, R6, PT ;  /* 0x000000060600720b */ /* 0x008fd20003f28000 */
[----:B------:R-:W-:Y:S02]  /*0170*/  @!P0 FSEL R11, R11, R0, P2 ;  /* 0x000000000b0b8208 */ /* 0x000fe40001000000 */
[----:B------:R-:W-:Y:S02]  /*0180*/  LOP3.LUT P0, RZ, R8, 0x1c, RZ, 0xc0, !PT ;  /* 0x0000001c08ff7812 */ /* 0x000fe4000780c0ff */
[----:B----4-:R-:W-:Y:S02]  /*0190*/  FSETP.NAN.AND P2, PT, R9, R9, PT ;  /* 0x000000090900720b */ /* 0x010fe40003f48000 */
[----:B------:R-:W-:Y:S02]  /*01a0*/  ISETP.LT.AND P0, PT, R7, 0x4, !P0 ;  /* 0x000000040700780c */ /* 0x000fe40004701270 */
[----:B------:R-:W-:-:S04]  /*01b0*/  FSETP.GEU.AND P3, PT, R11, R6, PT ;  /* 0x000000060b00720b */ /* 0x000fc80003f6e000 */
[----:B------:R-:W-:-:S04]  /*01c0*/  @!P1 FSEL R6, R6, R11, !P3 ;  /* 0x0000000b06069208 */ /* 0x000fc80005800000 */
[----:B------:R-:W-:-:S04]  /*01d0*/  FSETP.GEU.AND P1, PT, R6, R9, PT ;  /* 0x000000090600720b */ /* 0x000fc80003f2e000 */
[----:B------:R-:W-:Y:S01]  /*01e0*/  @!P2 SEL R9, R9, R6, !P1 ;  /* 0x000000060909a207 */ /* 0x000fe20004800000 */
[----:B------:R-:W-:Y:S08]  /*01f0*/  @!P0 EXIT ;  /* 0x000000000000894d */ /* 0x000ff00003800000 */
[----:B------:R-:W-:Y:S01]  /*0200*/  STG.E desc[UR4][R2.64], R9 ;  /* 0x0000000902007986 */ /* 0x000fe2000c101904 */
[----:B------:R-:W-:Y:S05]  /*0210*/  EXIT ;  /* 0x000000000000794d */ /* 0x000fea0003800000 */
.L_x_0:
[----:B------:R-:W-:-:S00]  /*0220*/  BRA `(.L_x_0) ;  /* 0xfffffffc00fc7947 */ /* 0x000fc0000383ffff */
[----:B------:R-:W-:-:S00]  /*0230*/  NOP ;  /* 0x0000000000007918 */ /* 0x000fc00000000000 */
        /* <DEDUP_REMOVED lines=12> */
.L_x_1:


//--------------------- .nv.constant0.triton_poi_fused_max_pool2d_with_indices_0 --------------------------
	.section	.nv.constant0.triton_poi_fused_max_pool2d_with_indices_0,"a",@progbits
	.sectionflags	@""
	.align	4
.nv.constant0.triton_poi_fused_max_pool2d_with_indices_0:
	.zero		548
